//
// Generated by NVIDIA NVVM Compiler
//
// Compiler Build ID: CL-36424714
// Cuda compilation tools, release 13.0, V13.0.88
// Based on NVVM 20.0.0
//

.version 9.0
.target sm_100
.address_size 64

	// .globl	_Z14LockTestKernelv
.global .attribute(.managed) .align 4 .u32 x;
.global .align 4 .u32 lock;

.visible .entry _Z14LockTestKernelv()
{
	.reg .pred 	%p<2>;
	.reg .b32 	%r<5>;

$L__BB0_1:
	atom.relaxed.global.cas.b32 	%r1, [lock], 0, 1;
	setp.ne.s32 	%p1, %r1, 0;
	@%p1 bra 	$L__BB0_1;
	ld.global.u32 	%r2, [x];
	add.s32 	%r3, %r2, 1;
	st.global.u32 	[x], %r3;
	mov.b32 	%r4, 0;
	st.global.u32 	[lock], %r4;
	ret;

}


// ===== COMPILED SASS (sm_100) =====

	.target	sm_100

	.elftype	@"ET_EXEC"


//--------------------- .note.nv.tkinfo           --------------------------
	.section	.note.nv.tkinfo,"",@"SHT_NOTE"
	.sectionflags	@"SHF_NOTE_NV_TKINFO"
	.tkinfo
        /*0018*/ 	.word	0x00000002
        /*0030*/ 	.string	""
        /*0030*/ 	.string	"ptxas"
        /*0030*/ 	.string	"Cuda compilation tools, release 13.0, V13.0.88"
        /*0030*/ 	.string	"Build cuda_13.0.r13.0/compiler.36424714_0"
        /*0030*/ 	.string	"-arch sm_100 -m 64 "



//--------------------- .note.nv.cuinfo           --------------------------
	.section	.note.nv.cuinfo,"",@"SHT_NOTE"
	.sectionflags	@"SHF_NOTE_NV_CUINFO"
        /*0018*/ 	.short	0x0002
        /*001a*/ 	.short	0x0064
        /*001c*/ 	.short	0x0082
	.zero		2


//--------------------- .nv.info                  --------------------------
	.section	.nv.info,"",@"SHT_CUDA_INFO"
	.align	4


	//----- nvinfo : EIATTR_REGCOUNT
	.align		4
        /*0000*/ 	.byte	0x04, 0x2f
        /*0002*/ 	.short	(.L_3 - .L_2)
	.align		4
.L_2:
        /*0004*/ 	.word	index@(_Z14LockTestKernelv)
        /*0008*/ 	.word	0x0000000a


	//----- nvinfo : EIATTR_FRAME_SIZE
	.align		4
.L_3:
        /*000c*/ 	.byte	0x04, 0x11
        /*000e*/ 	.short	(.L_5 - .L_4)
	.align		4
.L_4:
        /*0010*/ 	.word	index@(_Z14LockTestKernelv)
        /*0014*/ 	.word	0x00000000


	//----- nvinfo : EIATTR_MIN_STACK_SIZE
	.align		4
.L_5:
        /*0018*/ 	.byte	0x04, 0x12
        /*001a*/ 	.short	(.L_7 - .L_6)
	.align		4
.L_6:
        /*001c*/ 	.word	index@(_Z14LockTestKernelv)
        /*0020*/ 	.word	0x00000000
.L_7:


//--------------------- .nv.compat                --------------------------
	.section	.nv.compat,"",@"SHT_CUDA_COMPAT_INFO"
	.align	4
        /*0000*/ 	.byte	0x02, 0x09, 0x00, 0x00, 0x02, 0x02, 0x01, 0x00, 0x02, 0x05, 0x05, 0x00, 0x03, 0x07, 0x01, 0x01
        /*0010*/ 	.byte	0x02, 0x03, 0x00, 0x00, 0x02, 0x06, 0x01, 0x00, 0x04, 0x0b, 0x08, 0x00, 0x09, 0x00, 0x00, 0x00
        /*0020*/ 	.byte	0x00, 0x00, 0x00, 0x00


//--------------------- .nv.info._Z14LockTestKernelv --------------------------
	.section	.nv.info._Z14LockTestKernelv,"",@"SHT_CUDA_INFO"
	.sectionflags	@""
	.align	4


	//----- nvinfo : EIATTR_CUDA_API_VERSION
	.align		4
        /*0000*/ 	.byte	0x04, 0x37
        /*0002*/ 	.short	(.L_9 - .L_8)
.L_8:
        /*0004*/ 	.word	0x00000082


	//----- nvinfo : EIATTR_SPARSE_MMA_MASK
	.align		4
.L_9:
        /*0008*/ 	.byte	0x03, 0x50
        /*000a*/ 	.short	0x0000


	//----- nvinfo : EIATTR_MAXREG_COUNT
	.align		4
        /*000c*/ 	.byte	0x03, 0x1b
        /*000e*/ 	.short	0x00ff


	//----- nvinfo : EIATTR_MERCURY_ISA_VERSION
	.align		4
        /*0010*/ 	.byte	0x03, 0x5f
        /*0012*/ 	.short	0x0101


	//----- nvinfo : EIATTR_VRC_CTA_INIT_COUNT
	.align		4
        /*0014*/ 	.byte	0x02, 0x4a
	.zero		1
	.zero		1


	//----- nvinfo : EIATTR_EXIT_INSTR_OFFSETS
	.align		4
        /*0018*/ 	.byte	0x04, 0x1c
        /*001a*/ 	.short	(.L_11 - .L_10)


	//   ....[0]....
.L_10:
        /*001c*/ 	.word	0x00000100


	//----- nvinfo : EIATTR_CRS_STACK_SIZE
	.align		4
.L_11:
        /*0020*/ 	.byte	0x04, 0x1e
        /*0022*/ 	.short	(.L_13 - .L_12)
.L_12:
        /*0024*/ 	.word	0x00000000


	//----- nvinfo : EIATTR_SW_WAR
	.align		4
.L_13:
        /*0028*/ 	.byte	0x04, 0x36
        /*002a*/ 	.short	(.L_15 - .L_14)
.L_14:
        /*002c*/ 	.word	0x00000008
.L_15:


//--------------------- .nv.callgraph             --------------------------
	.section	.nv.callgraph,"",@"SHT_CUDA_CALLGRAPH"
	.align	4
	.sectionentsize	8
	.align		4
        /*0000*/ 	.word	0x00000000
	.align		4
        /*0004*/ 	.word	0xffffffff
	.align		4
        /*0008*/ 	.word	0x00000000
	.align		4
        /*000c*/ 	.word	0xfffffffe
	.align		4
        /*0010*/ 	.word	0x00000000
	.align		4
        /*0014*/ 	.word	0xfffffffd
	.align		4
        /*0018*/ 	.word	0x00000000
	.align		4
        /*001c*/ 	.word	0xfffffffc


//--------------------- .nv.constant4             --------------------------
	.section	.nv.constant4,"a",@progbits
	.align	8
	.align		8
.nv.constant4:
        /*0000*/ 	.dword	x
	.align		8
        /*0008*/ 	.dword	lock


//--------------------- .text._Z14LockTestKernelv --------------------------
	.section	.text._Z14LockTestKernelv,"ax",@progbits
	.align	128
        .global         _Z14LockTestKernelv
        .type           _Z14LockTestKernelv,@function
        .size           _Z14LockTestKernelv,(.L_x_3 - _Z14LockTestKernelv)
        .other          _Z14LockTestKernelv,@"STO_CUDA_ENTRY STV_DEFAULT"
_Z14LockTestKernelv:
.text._Z14LockTestKernelv:
[----:B------:R-:W-:Y:S08]  /*0000*/  LDC R1, c[0x0][0x37c] ;  /* 0x0000df00ff017b82 */ /* 0x000ff00000000800 */
[----:B------:R-:W0:Y:S01]  /*0010*/  LDC.64 R2, c[0x4][0x8] ;  /* 0x01000200ff027b82 */ /* 0x000e220000000a00 */
[----:B------:R-:W-:Y:S01]  /*0020*/  BSSY B0, `(.L_x_0) ;  /* 0x0000008000007945 */ /* 0x000fe20003800000 */
[----:B------:R-:W-:Y:S01]  /*0030*/  IMAD.MOV.U32 R5, RZ, RZ, 0x1 ;  /* 0x00000001ff057424 */ /* 0x000fe200078e00ff */
[----:B------:R-:W1:Y:S06]  /*0040*/  LDCU.64 UR4, c[0x0][0x358] ;  /* 0x00006b00ff0477ac */ /* 0x000e6c0008000a00 */
.L_x_1:
[----:B------:R-:W-:Y:S01]  /*0050*/  HFMA2 R4, -RZ, RZ, 0, 0 ;  /* 0x00000000ff047431 */ /* 0x000fe200000001ff */
[----:B------:R-:W-:Y:S05]  /*0060*/  YIELD ;  /* 0x0000000000007946 */ /* 0x000fea0003800000 */
[----:B0-----:R-:W2:Y:S02]  /*0070*/  ATOMG.E.CAS.STRONG.GPU PT, R0, [R2], R4, R5 ;  /* 0x00000004020073a9 */ /* 0x001ea400001ee105 */
[----:B--2---:R-:W-:-:S13]  /*0080*/  ISETP.NE.AND P0, PT, R0, RZ, PT ;  /* 0x000000ff0000720c */ /* 0x004fda0003f05270 */
[----:B------:R-:W-:Y:S05]  /*0090*/  @P0 BRA `(.L_x_1) ;  /* 0xfffffffc00ec0947 */ /* 0x000fea000383ffff */
[----:B-1----:R-:W-:Y:S05]  /*00a0*/  BSYNC B0 ;  /* 0x0000000000007941 */ /* 0x002fea0003800000 */
.L_x_0:
[----:B------:R-:W0:Y:S02]  /*00b0*/  LDC.64 R4, c[0x4][RZ] ;  /* 0x01000000ff047b82 */ /* 0x000e240000000a00 */
[----:B0-----:R-:W2:Y:S02]  /*00c0*/  LDG.E R0, desc[UR4][R4.64] ;  /* 0x0000000404007981 */ /* 0x001ea4000c1e1900 */
[----:B--2---:R-:W-:-:S05]  /*00d0*/  VIADD R7, R0, 0x1 ;  /* 0x0000000100077836 */ /* 0x004fca0000000000 */
[----:B------:R-:W-:Y:S04]  /*00e0*/  STG.E desc[UR4][R4.64], R7 ;  /* 0x0000000704007986 */ /* 0x000fe8000c101904 */
[----:B------:R-:W-:Y:S01]  /*00f0*/  STG.E desc[UR4][R2.64], RZ ;  /* 0x000000ff02007986 */ /* 0x000fe2000c101904 */
[----:B------:R-:W-:Y:S05]  /*0100*/  EXIT ;  /* 0x000000000000794d */ /* 0x000fea0003800000 */
.L_x_2:
[----:B------:R-:W-:-:S00]  /*0110*/  BRA `(.L_x_2) ;  /* 0xfffffffc00fc7947 */ /* 0x000fc0000383ffff */
[----:B------:R-:W-:-:S00]  /*0120*/  NOP ;  /* 0x0000000000007918 */ /* 0x000fc00000000000 */
        /* <DEDUP_REMOVED lines=13> */
.L_x_3:


//--------------------- .nv.shared.reserved.0     --------------------------
	.section	.nv.shared.reserved.0,"aw",@nobits
	.weak		__nv_reservedSMEM_offset_0_alias
	.size		__nv_reservedSMEM_offset_0_alias, 0, 64
	.other		__nv_reservedSMEM_offset_0_alias,@"STO_CUDA_RESERVED_SHARED STV_DEFAULT"
__nv_reservedSMEM_offset_0_alias:
	.zero		0
	.zero		64


//--------------------- .nv.global                --------------------------
	.section	.nv.global,"aw",@nobits
	.align	4
.nv.global:
	.type		x,@object
	.size		x,(lock - x)
	.other		x,@"STV_DEFAULT STO_CUDA_MANAGED"
x:
	.zero		4
	.type		lock,@object
	.size		lock,(.L_1 - lock)
lock:
	.zero		4
.L_1:


//--------------------- .nv.constant0._Z14LockTestKernelv --------------------------
	.section	.nv.constant0._Z14LockTestKernelv,"a",@progbits
	.sectionflags	@""
	.align	4
.nv.constant0._Z14LockTestKernelv:
	.zero		896


//--------------------- SYMBOLS --------------------------

	.type		.nv.reservedSmem.offset0,@object
	.size		.nv.reservedSmem.offset0,0x4
